	.headerflags	@"EF_CUDA_TEXMODE_UNIFIED EF_CUDA_64BIT_ADDRESS EF_CUDA_ACCELERATORS EF_CUDA_SM90 EF_CUDA_VIRTUAL_SM(EF_CUDA_SM90)"
	.elftype	@"ET_EXEC"


//--------------------- .nv.info                  --------------------------
	.section	.nv.info,"",@"SHT_CUDA_INFO"
	.align	4


	//----- nvinfo : EIATTR_REGCOUNT
	.align		4
        /*0000*/ 	.byte	0x04, 0x2f
        /*0002*/ 	.short	(.L_1 - .L_0)
	.align		4
.L_0:
        /*0004*/ 	.word	index@(triton_poi_fused_convolution_relu_0)
        /*0008*/ 	.word	0x0000000c


	//----- nvinfo : EIATTR_MIN_STACK_SIZE
	.align		4
.L_1:
        /*000c*/ 	.byte	0x04, 0x12
        /*000e*/ 	.short	(.L_3 - .L_2)
	.align		4
.L_2:
        /*0010*/ 	.word	index@(triton_poi_fused_convolution_relu_0)
        /*0014*/ 	.word	0x00000000


	//----- nvinfo : EIATTR_FRAME_SIZE
	.align		4
.L_3:
        /*0018*/ 	.byte	0x04, 0x11
        /*001a*/ 	.short	(.L_5 - .L_4)
	.align		4
.L_4:
        /*001c*/ 	.word	index@(triton_poi_fused_convolution_relu_0)
        /*0020*/ 	.word	0x00000000


	//----- nvinfo : EIATTR_MIN_STACK_SIZE
	.align		4
.L_5:
        /*0024*/ 	.byte	0x04, 0x12
        /*0026*/ 	.short	(.L_7 - .L_6)
	.align		4
.L_6:
        /*0028*/ 	.word	index@(triton_poi_fused_convolution_relu_0)
        /*002c*/ 	.word	0x00000000
.L_7:


//--------------------- .nv.info.triton_poi_fused_convolution_relu_0 --------------------------
	.section	.nv.info.triton_poi_fused_convolution_relu_0,"",@"SHT_CUDA_INFO"
	.sectionflags	@""
	.align	4


	//----- nvinfo : EIATTR_CUDA_API_VERSION
	.align		4
        /*0000*/ 	.byte	0x04, 0x37
        /*0002*/ 	.short	(.L_9 - .L_8)
.L_8:
        /*0004*/ 	.word	0x0000007c


	//----- nvinfo : EIATTR_KPARAM_INFO
	.align		4
.L_9:
        /*0008*/ 	.byte	0x04, 0x17
        /*000a*/ 	.short	(.L_11 - .L_10)
.L_10:
        /*000c*/ 	.word	0x00000000
        /*0010*/ 	.short	0x0002
        /*0012*/ 	.short	0x0010
        /*0014*/ 	.byte	0x00, 0xf0, 0x11, 0x00


	//----- nvinfo : EIATTR_KPARAM_INFO
	.align		4
.L_11:
        /*0018*/ 	.byte	0x04, 0x17
        /*001a*/ 	.short	(.L_13 - .L_12)
.L_12:
        /*001c*/ 	.word	0x00000000
        /*0020*/ 	.short	0x0001
        /*0022*/ 	.short	0x0008
        /*0024*/ 	.byte	0x00, 0xf4, 0x21, 0x00


	//----- nvinfo : EIATTR_KPARAM_INFO
	.align		4
.L_13:
        /*0028*/ 	.byte	0x04, 0x17
        /*002a*/ 	.short	(.L_15 - .L_14)
.L_14:
        /*002c*/ 	.word	0x00000000
        /*0030*/ 	.short	0x0000
        /*0032*/ 	.short	0x0000
        /*0034*/ 	.byte	0x00, 0xf4, 0x21, 0x00


	//----- nvinfo : EIATTR_SPARSE_MMA_MASK
	.align		4
.L_15:
        /*0038*/ 	.byte	0x03, 0x50
        /*003a*/ 	.short	0x0000


	//----- nvinfo : EIATTR_MAXREG_COUNT
	.align		4
        /*003c*/ 	.byte	0x03, 0x1b
        /*003e*/ 	.short	0x00ff


	//----- nvinfo : EIATTR_EXIT_INSTR_OFFSETS
	.align		4
        /*0040*/ 	.byte	0x04, 0x1c
        /*0042*/ 	.short	(.L_17 - .L_16)


	//   ....[0]....
.L_16:
        /*0044*/ 	.word	0x00000190


	//   ....[1]....
        /*0048*/ 	.word	0x000001b0


	//----- nvinfo : EIATTR_REQNTID
	.align		4
.L_17:
        /*004c*/ 	.byte	0x04, 0x10
        /*004e*/ 	.short	(.L_19 - .L_18)
.L_18:
        /*0050*/ 	.word	0x00000020
        /*0054*/ 	.word	0x00000001
        /*0058*/ 	.word	0x00000001


	//----- nvinfo : EIATTR_CBANK_PARAM_SIZE
	.align		4
.L_19:
        /*005c*/ 	.byte	0x03, 0x19
        /*005e*/ 	.short	0x0014


	//----- nvinfo : EIATTR_PARAM_CBANK
	.align		4
        /*0060*/ 	.byte	0x04, 0x0a
        /*0062*/ 	.short	(.L_21 - .L_20)
	.align		4
.L_20:
        /*0064*/ 	.word	index@(.nv.constant0.triton_poi_fused_convolution_relu_0)
        /*0068*/ 	.short	0x0210
        /*006a*/ 	.short	0x0014


	//----- nvinfo : EIATTR_SW_WAR
	.align		4
.L_21:
        /*006c*/ 	.byte	0x04, 0x36
        /*006e*/ 	.short	(.L_23 - .L_22)
.L_22:
        /*0070*/ 	.word	0x00000008
.L_23:


//--------------------- .nv.callgraph             --------------------------
	.section	.nv.callgraph,"",@"SHT_CUDA_CALLGRAPH"
	.align	4
	.sectionentsize	8
	.align		4
        /*0000*/ 	.word	0x00000000
	.align		4
        /*0004*/ 	.word	0xffffffff
	.align		4
        /*0008*/ 	.word	0x00000000
	.align		4
        /*000c*/ 	.word	0xfffffffe
	.align		4
        /*0010*/ 	.word	0x00000000
	.align		4
        /*0014*/ 	.word	0xfffffffd
	.align		4
        /*0018*/ 	.word	0x00000000
	.align		4
        /*001c*/ 	.word	0xfffffffc


//--------------------- .text.triton_poi_fused_convolution_relu_0 --------------------------
	.section	.text.triton_poi_fused_convolution_relu_0,"ax",@progbits
	.align	128
        .global         triton_poi_fused_convolution_relu_0
        .type           triton_poi_fused_convolution_relu_0,@function
        .size           triton_poi_fused_convolution_relu_0,(.L_x_1 - triton_poi_fused_convolution_relu_0)
        .other          triton_poi_fused_convolution_relu_0,@"STO_CUDA_ENTRY STV_DEFAULT"
triton_poi_fused_convolution_relu_0:
.text.triton_poi_fused_convolution_relu_0:
[----:B------:R-:W0:Y:S02]  /*0000*/  LDC R1, c[0x0][0x28] ;  /* 0x00000a00ff017b82 */ /* 0x000e240000000800 */
[----:B------:R-:W1:Y:S01]  /*0010*/  S2R R8, SR_TID.X ;  /* 0x0000000000087919 */ /* 0x000e620000002100 */
[----:B------:R-:W2:Y:S01]  /*0020*/  LDC.64 R4, c[0x0][0x218] ;  /* 0x00008600ff047b82 */ /* 0x000ea20000000a00 */
[----:B------:R-:W-:Y:S01]  /*0030*/  ULDC.64 UR4, c[0x0][0x208] ;  /* 0x0000820000047ab9 */ /* 0x000fe20000000a00 */
[----:B------:R-:W3:Y:S06]  /*0040*/  S2R R7, SR_CTAID.X ;  /* 0x0000000000077919 */ /* 0x000eec0000002500 */
[----:B------:R-:W4:Y:S01]  /*0050*/  LDC.64 R2, c[0x0][0x210] ;  /* 0x00008400ff027b82 */ /* 0x000f220000000a00 */
[----:B-1----:R-:W-:-:S02]  /*0060*/  LOP3.LUT R0, R8, 0xf, RZ, 0xc0, !PT ;  /* 0x0000000f08007812 */ /* 0x002fc400078ec0ff */
[----:B---3--:R-:W-:-:S03]  /*0070*/  SHF.R.S32.HI R6, RZ, 0x1b, R7 ;  /* 0x0000001bff067819 */ /* 0x008fc60000011407 */
[----:B------:R-:W-:Y:S01]  /*0080*/  IMAD R7, R7, 0x10, R0 ;  /* 0x0000001007077824 */ /* 0x000fe200078e0200 */
[----:B------:R-:W-:-:S03]  /*0090*/  SGXT R0, R6, 0x1 ;  /* 0x000000010600781a */ /* 0x000fc60000000200 */
[C---:B----4-:R-:W-:Y:S01]  /*00a0*/  IMAD.WIDE R2, R7.reuse, 0x4, R2 ;  /* 0x0000000407027825 */ /* 0x050fe200078e0202 */
[----:B------:R-:W-:Y:S02]  /*00b0*/  ISETP.GE.AND P0, PT, R7, 0x10, PT ;  /* 0x000000100700780c */ /* 0x000fe40003f06270 */
[----:B------:R-:W-:-:S04]  /*00c0*/  LEA.HI R0, R0, R7, RZ, 0x2 ;  /* 0x0000000700007211 */ /* 0x000fc800078f10ff */
[----:B------:R-:W-:-:S05]  /*00d0*/  LOP3.LUT R0, R0, 0xfffffffc, RZ, 0xc0, !PT ;  /* 0xfffffffc00007812 */ /* 0x000fca00078ec0ff */
[----:B------:R-:W-:Y:S02]  /*00e0*/  IMAD.IADD R9, R7, 0x1, -R0 ;  /* 0x0000000107097824 */ /* 0x000fe400078e0a00 */
[----:B------:R-:W-:Y:S02]  /*00f0*/  IMAD.MOV.U32 R0, RZ, RZ, RZ ;  /* 0x000000ffff007224 */ /* 0x000fe400078e00ff */
[----:B--2---:R-:W-:-:S04]  /*0100*/  IMAD.WIDE R4, R9, 0x4, R4 ;  /* 0x0000000409047825 */ /* 0x004fc800078e0204 */
[----:B------:R-:W-:Y:S01]  /*0110*/  IMAD.MOV.U32 R9, RZ, RZ, RZ ;  /* 0x000000ffff097224 */ /* 0x000fe200078e00ff */
[----:B------:R-:W2:Y:S05]  /*0120*/  @!P0 LDG.E R0, desc[UR4][R2.64] ;  /* 0x0000000402008981 */ /* 0x000eaa000c1e1900 */
[----:B------:R-:W2:Y:S01]  /*0130*/  @!P0 LDG.E.EL R9, desc[UR4][R4.64] ;  /* 0x0000000404098981 */ /* 0x000ea2000c2e1900 */
[----:B------:R-:W-:-:S04]  /*0140*/  LOP3.LUT P0, RZ, R8, 0x10, RZ, 0xc0, !PT ;  /* 0x0000001008ff7812 */ /* 0x000fc8000780c0ff */
[----:B------:R-:W-:Y:S01]  /*0150*/  ISETP.LT.AND P0, PT, R7, 0x10, !P0 ;  /* 0x000000100700780c */ /* 0x000fe20004701270 */
[----:B--2---:R-:W-:Y:S01]  /*0160*/  FADD R6, R9, R0 ;  /* 0x0000000009067221 */ /* 0x004fe20000000000 */
[----:B------:R-:W-:-:S04]  /*0170*/  FSETP.GEU.AND P1, PT, R0, -R9, PT ;  /* 0x800000090000720b */ /* 0x000fc80003f2e000 */
[----:B------:R-:W-:-:S07]  /*0180*/  FSEL R7, R6, RZ, P1 ;  /* 0x000000ff06077208 */ /* 0x000fce0000800000 */
[----:B------:R-:W-:Y:S05]  /*0190*/  @!P0 EXIT ;  /* 0x000000000000894d */ /* 0x000fea0003800000 */
[----:B------:R-:W-:Y:S01]  /*01a0*/  STG.E desc[UR4][R2.64], R7 ;  /* 0x0000000702007986 */ /* 0x000fe2000c101904 */
[----:B------:R-:W-:Y:S05]  /*01b0*/  EXIT ;  /* 0x000000000000794d */ /* 0x000fea0003800000 */
.L_x_0:
[----:B------:R-:W-:-:S00]  /*01c0*/  BRA `(.L_x_0) ;  /* 0xfffffffc00fc7947 */ /* 0x000fc0000383ffff */
[----:B------:R-:W-:-:S00]  /*01d0*/  NOP ;  /* 0x0000000000007918 */ /* 0x000fc00000000000 */
        /* <DEDUP_REMOVED lines=10> */
.L_x_1:


//--------------------- .nv.constant0.triton_poi_fused_convolution_relu_0 --------------------------
	.section	.nv.constant0.triton_poi_fused_convolution_relu_0,"a",@progbits
	.sectionflags	@""
	.align	4
.nv.constant0.triton_poi_fused_convolution_relu_0:
	.zero		548
